	.headerflags	@"EF_CUDA_TEXMODE_UNIFIED EF_CUDA_64BIT_ADDRESS EF_CUDA_ACCELERATORS EF_CUDA_SM90 EF_CUDA_VIRTUAL_SM(EF_CUDA_SM90)"
	.elftype	@"ET_EXEC"


//--------------------- .nv.info                  --------------------------
	.section	.nv.info,"",@"SHT_CUDA_INFO"
	.align	4


	//----- nvinfo : EIATTR_REGCOUNT
	.align		4
        /*0000*/ 	.byte	0x04, 0x2f
        /*0002*/ 	.short	(.L_1 - .L_0)
	.align		4
.L_0:
        /*0004*/ 	.word	index@(triton_poi_fused_convolution_relu_13)
        /*0008*/ 	.word	0x0000000e


	//----- nvinfo : EIATTR_MIN_STACK_SIZE
	.align		4
.L_1:
        /*000c*/ 	.byte	0x04, 0x12
        /*000e*/ 	.short	(.L_3 - .L_2)
	.align		4
.L_2:
        /*0010*/ 	.word	index@(triton_poi_fused_convolution_relu_13)
        /*0014*/ 	.word	0x00000000


	//----- nvinfo : EIATTR_FRAME_SIZE
	.align		4
.L_3:
        /*0018*/ 	.byte	0x04, 0x11
        /*001a*/ 	.short	(.L_5 - .L_4)
	.align		4
.L_4:
        /*001c*/ 	.word	index@(triton_poi_fused_convolution_relu_13)
        /*0020*/ 	.word	0x00000000


	//----- nvinfo : EIATTR_MIN_STACK_SIZE
	.align		4
.L_5:
        /*0024*/ 	.byte	0x04, 0x12
        /*0026*/ 	.short	(.L_7 - .L_6)
	.align		4
.L_6:
        /*0028*/ 	.word	index@(triton_poi_fused_convolution_relu_13)
        /*002c*/ 	.word	0x00000000
.L_7:


//--------------------- .nv.info.triton_poi_fused_convolution_relu_13 --------------------------
	.section	.nv.info.triton_poi_fused_convolution_relu_13,"",@"SHT_CUDA_INFO"
	.sectionflags	@""
	.align	4


	//----- nvinfo : EIATTR_CUDA_API_VERSION
	.align		4
        /*0000*/ 	.byte	0x04, 0x37
        /*0002*/ 	.short	(.L_9 - .L_8)
.L_8:
        /*0004*/ 	.word	0x0000007c


	//----- nvinfo : EIATTR_KPARAM_INFO
	.align		4
.L_9:
        /*0008*/ 	.byte	0x04, 0x17
        /*000a*/ 	.short	(.L_11 - .L_10)
.L_10:
        /*000c*/ 	.word	0x00000000
        /*0010*/ 	.short	0x0002
        /*0012*/ 	.short	0x0010
        /*0014*/ 	.byte	0x00, 0xf0, 0x11, 0x00


	//----- nvinfo : EIATTR_KPARAM_INFO
	.align		4
.L_11:
        /*0018*/ 	.byte	0x04, 0x17
        /*001a*/ 	.short	(.L_13 - .L_12)
.L_12:
        /*001c*/ 	.word	0x00000000
        /*0020*/ 	.short	0x0001
        /*0022*/ 	.short	0x0008
        /*0024*/ 	.byte	0x00, 0xf4, 0x21, 0x00


	//----- nvinfo : EIATTR_KPARAM_INFO
	.align		4
.L_13:
        /*0028*/ 	.byte	0x04, 0x17
        /*002a*/ 	.short	(.L_15 - .L_14)
.L_14:
        /*002c*/ 	.word	0x00000000
        /*0030*/ 	.short	0x0000
        /*0032*/ 	.short	0x0000
        /*0034*/ 	.byte	0x00, 0xf4, 0x21, 0x00


	//----- nvinfo : EIATTR_SPARSE_MMA_MASK
	.align		4
.L_15:
        /*0038*/ 	.byte	0x03, 0x50
        /*003a*/ 	.short	0x0000


	//----- nvinfo : EIATTR_MAXREG_COUNT
	.align		4
        /*003c*/ 	.byte	0x03, 0x1b
        /*003e*/ 	.short	0x00ff


	//----- nvinfo : EIATTR_EXIT_INSTR_OFFSETS
	.align		4
        /*0040*/ 	.byte	0x04, 0x1c
        /*0042*/ 	.short	(.L_17 - .L_16)


	//   ....[0]....
.L_16:
        /*0044*/ 	.word	0x000001f0


	//----- nvinfo : EIATTR_REQNTID
	.align		4
.L_17:
        /*0048*/ 	.byte	0x04, 0x10
        /*004a*/ 	.short	(.L_19 - .L_18)
.L_18:
        /*004c*/ 	.word	0x00000080
        /*0050*/ 	.word	0x00000001
        /*0054*/ 	.word	0x00000001


	//----- nvinfo : EIATTR_CBANK_PARAM_SIZE
	.align		4
.L_19:
        /*0058*/ 	.byte	0x03, 0x19
        /*005a*/ 	.short	0x0014


	//----- nvinfo : EIATTR_PARAM_CBANK
	.align		4
        /*005c*/ 	.byte	0x04, 0x0a
        /*005e*/ 	.short	(.L_21 - .L_20)
	.align		4
.L_20:
        /*0060*/ 	.word	index@(.nv.constant0.triton_poi_fused_convolution_relu_13)
        /*0064*/ 	.short	0x0210
        /*0066*/ 	.short	0x0014


	//----- nvinfo : EIATTR_SW_WAR
	.align		4
.L_21:
        /*0068*/ 	.byte	0x04, 0x36
        /*006a*/ 	.short	(.L_23 - .L_22)
.L_22:
        /*006c*/ 	.word	0x00000008
.L_23:


//--------------------- .nv.callgraph             --------------------------
	.section	.nv.callgraph,"",@"SHT_CUDA_CALLGRAPH"
	.align	4
	.sectionentsize	8
	.align		4
        /*0000*/ 	.word	0x00000000
	.align		4
        /*0004*/ 	.word	0xffffffff
	.align		4
        /*0008*/ 	.word	0x00000000
	.align		4
        /*000c*/ 	.word	0xfffffffe
	.align		4
        /*0010*/ 	.word	0x00000000
	.align		4
        /*0014*/ 	.word	0xfffffffd
	.align		4
        /*0018*/ 	.word	0x00000000
	.align		4
        /*001c*/ 	.word	0xfffffffc


//--------------------- .text.triton_poi_fused_convolution_relu_13 --------------------------
	.section	.text.triton_poi_fused_convolution_relu_13,"ax",@progbits
	.align	128
        .global         triton_poi_fused_convolution_relu_13
        .type           triton_poi_fused_convolution_relu_13,@function
        .size           triton_poi_fused_convolution_relu_13,(.L_x_1 - triton_poi_fused_convolution_relu_13)
        .other          triton_poi_fused_convolution_relu_13,@"STO_CUDA_ENTRY STV_DEFAULT"
triton_poi_fused_convolution_relu_13:
.text.triton_poi_fused_convolution_relu_13:
[----:B------:R-:W-:Y:S01]  /*0000*/  LDC R1, c[0x0][0x28] ;  /* 0x00000a00ff017b82 */ /* 0x000fe20000000800 */
[----:B------:R-:W1:Y:S07]  /*0010*/  S2R R0, SR_TID.X ;  /* 0x0000000000007919 */ /* 0x000e6e0000002100 */
[----:B------:R-:W2:Y:S01]  /*0020*/  LDC.64 R8, c[0x0][0x218] ;  /* 0x00008600ff087b82 */ /* 0x000ea20000000a00 */
[----:B------:R-:W-:Y:S01]  /*0030*/  ULDC.64 UR4, c[0x0][0x208] ;  /* 0x0000820000047ab9 */ /* 0x000fe20000000a00 */
[----:B------:R-:W3:Y:S06]  /*0040*/  S2R R5, SR_CTAID.X ;  /* 0x0000000000057919 */ /* 0x000eec0000002500 */
[----:B------:R-:W4:Y:S01]  /*0050*/  LDC.64 R2, c[0x0][0x210] ;  /* 0x00008400ff027b82 */ /* 0x000f220000000a00 */
[----:B-1----:R-:W-:Y:S01]  /*0060*/  IMAD.SHL.U32 R0, R0, 0x4, RZ ;  /* 0x0000000400007824 */ /* 0x002fe200078e00ff */
[----:B---3--:R-:W-:-:S04]  /*0070*/  SHF.R.S32.HI R4, RZ, 0x16, R5 ;  /* 0x00000016ff047819 */ /* 0x008fc80000011405 */
[----:B------:R-:W-:-:S05]  /*0080*/  LOP3.LUT R0, R0, 0x1fc, RZ, 0xc0, !PT ;  /* 0x000001fc00007812 */ /* 0x000fca00078ec0ff */
[----:B------:R-:W-:Y:S01]  /*0090*/  IMAD R5, R5, 0x200, R0 ;  /* 0x0000020005057824 */ /* 0x000fe200078e0200 */
[----:B------:R-:W-:-:S03]  /*00a0*/  SGXT R0, R4, 0x1 ;  /* 0x000000010400781a */ /* 0x000fc60000000200 */
[----:B----4-:R-:W-:Y:S01]  /*00b0*/  IMAD.WIDE R2, R5, 0x4, R2 ;  /* 0x0000000405027825 */ /* 0x010fe200078e0202 */
[----:B------:R-:W-:-:S04]  /*00c0*/  LEA.HI R0, R0, R5, RZ, 0x6 ;  /* 0x0000000500007211 */ /* 0x000fc800078f30ff */
[----:B------:R-:W-:-:S05]  /*00d0*/  LOP3.LUT R0, R0, 0xffffffc0, RZ, 0xc0, !PT ;  /* 0xffffffc000007812 */ /* 0x000fca00078ec0ff */
[----:B------:R-:W-:-:S04]  /*00e0*/  IMAD.IADD R7, R5, 0x1, -R0 ;  /* 0x0000000105077824 */ /* 0x000fc800078e0a00 */
[----:B--2---:R-:W-:Y:S02]  /*00f0*/  IMAD.WIDE R8, R7, 0x4, R8 ;  /* 0x0000000407087825 */ /* 0x004fe400078e0208 */
[----:B------:R-:W2:Y:S04]  /*0100*/  LDG.E.128 R4, desc[UR4][R2.64] ;  /* 0x0000000402047981 */ /* 0x000ea8000c1e1d00 */
[----:B------:R-:W2:Y:S02]  /*0110*/  LDG.E.EL.128 R8, desc[UR4][R8.64] ;  /* 0x0000000408087981 */ /* 0x000ea4000c2e1d00 */
[C---:B--2---:R-:W-:Y:S01]  /*0120*/  FSETP.GEU.AND P3, PT, R4.reuse, -R8, PT ;  /* 0x800000080400720b */ /* 0x044fe20003f6e000 */
[----:B------:R-:W-:Y:S01]  /*0130*/  FADD R4, R4, R8 ;  /* 0x0000000804047221 */ /* 0x000fe20000000000 */
[C---:B------:R-:W-:Y:S01]  /*0140*/  FSETP.GEU.AND P2, PT, R5.reuse, -R9, PT ;  /* 0x800000090500720b */ /* 0x040fe20003f4e000 */
[----:B------:R-:W-:Y:S01]  /*0150*/  FADD R5, R5, R9 ;  /* 0x0000000905057221 */ /* 0x000fe20000000000 */
[C---:B------:R-:W-:Y:S01]  /*0160*/  FSETP.GEU.AND P1, PT, R6.reuse, -R10, PT ;  /* 0x8000000a0600720b */ /* 0x040fe20003f2e000 */
[----:B------:R-:W-:Y:S01]  /*0170*/  FADD R6, R6, R10 ;  /* 0x0000000a06067221 */ /* 0x000fe20000000000 */
[C---:B------:R-:W-:Y:S01]  /*0180*/  FADD R0, R7.reuse, R11 ;  /* 0x0000000b07007221 */ /* 0x040fe20000000000 */
[----:B------:R-:W-:-:S02]  /*0190*/  FSETP.GEU.AND P0, PT, R7, -R11, PT ;  /* 0x8000000b0700720b */ /* 0x000fc40003f0e000 */
[----:B------:R-:W-:Y:S02]  /*01a0*/  SEL R4, R4, RZ, P3 ;  /* 0x000000ff04047207 */ /* 0x000fe40001800000 */
[----:B------:R-:W-:Y:S02]  /*01b0*/  SEL R5, R5, RZ, P2 ;  /* 0x000000ff05057207 */ /* 0x000fe40001000000 */
[----:B------:R-:W-:Y:S02]  /*01c0*/  SEL R6, R6, RZ, P1 ;  /* 0x000000ff06067207 */ /* 0x000fe40000800000 */
[----:B------:R-:W-:-:S05]  /*01d0*/  SEL R7, R0, RZ, P0 ;  /* 0x000000ff00077207 */ /* 0x000fca0000000000 */
[----:B------:R-:W-:Y:S01]  /*01e0*/  STG.E.128 desc[UR4][R2.64], R4 ;  /* 0x0000000402007986 */ /* 0x000fe2000c101d04 */
[----:B------:R-:W-:Y:S05]  /*01f0*/  EXIT ;  /* 0x000000000000794d */ /* 0x000fea0003800000 */
.L_x_0:
[----:B------:R-:W-:-:S00]  /*0200*/  BRA `(.L_x_0) ;  /* 0xfffffffc00fc7947 */ /* 0x000fc0000383ffff */
[----:B------:R-:W-:-:S00]  /*0210*/  NOP ;  /* 0x0000000000007918 */ /* 0x000fc00000000000 */
        /* <DEDUP_REMOVED lines=14> */
.L_x_1:


//--------------------- .nv.constant0.triton_poi_fused_convolution_relu_13 --------------------------
	.section	.nv.constant0.triton_poi_fused_convolution_relu_13,"a",@progbits
	.sectionflags	@""
	.align	4
.nv.constant0.triton_poi_fused_convolution_relu_13:
	.zero		548
